//
// Generated by NVIDIA NVVM Compiler
//
// Compiler Build ID: CL-36424714
// Cuda compilation tools, release 13.0, V13.0.88
// Based on NVVM 20.0.0
//

.version 9.0
.target sm_100
.address_size 64

	// .globl	_Z20assign_colors_kerneliPiiS_S_S_S_Pb
.global .align 1 .b8 _ZN34_INTERNAL_0900e21e_4_k_cu_c14f05b64cuda3std3__45__cpo5beginE[1];
.global .align 1 .b8 _ZN34_INTERNAL_0900e21e_4_k_cu_c14f05b64cuda3std3__45__cpo3endE[1];
.global .align 1 .b8 _ZN34_INTERNAL_0900e21e_4_k_cu_c14f05b64cuda3std3__45__cpo6cbeginE[1];
.global .align 1 .b8 _ZN34_INTERNAL_0900e21e_4_k_cu_c14f05b64cuda3std3__45__cpo4cendE[1];
.global .align 1 .b8 _ZN34_INTERNAL_0900e21e_4_k_cu_c14f05b64cuda3std3__45__cpo6rbeginE[1];
.global .align 1 .b8 _ZN34_INTERNAL_0900e21e_4_k_cu_c14f05b64cuda3std3__45__cpo4rendE[1];
.global .align 1 .b8 _ZN34_INTERNAL_0900e21e_4_k_cu_c14f05b64cuda3std3__45__cpo7crbeginE[1];
.global .align 1 .b8 _ZN34_INTERNAL_0900e21e_4_k_cu_c14f05b64cuda3std3__45__cpo5crendE[1];
.global .align 1 .b8 _ZN34_INTERNAL_0900e21e_4_k_cu_c14f05b64cuda3std3__436_GLOBAL__N__0900e21e_4_k_cu_c14f05b66ignoreE[1];
.global .align 1 .b8 _ZN34_INTERNAL_0900e21e_4_k_cu_c14f05b64cuda3std3__419piecewise_constructE[1];
.global .align 1 .b8 _ZN34_INTERNAL_0900e21e_4_k_cu_c14f05b64cuda3std3__48in_placeE[1];
.global .align 1 .b8 _ZN34_INTERNAL_0900e21e_4_k_cu_c14f05b64cuda3std3__420unreachable_sentinelE[1];
.global .align 1 .b8 _ZN34_INTERNAL_0900e21e_4_k_cu_c14f05b64cuda3std3__47nulloptE[1];
.global .align 1 .b8 _ZN34_INTERNAL_0900e21e_4_k_cu_c14f05b64cuda3std3__48unexpectE[1];
.global .align 1 .b8 _ZN34_INTERNAL_0900e21e_4_k_cu_c14f05b64cuda3std6ranges3__45__cpo4swapE[1];
.global .align 1 .b8 _ZN34_INTERNAL_0900e21e_4_k_cu_c14f05b64cuda3std6ranges3__45__cpo9iter_moveE[1];
.global .align 1 .b8 _ZN34_INTERNAL_0900e21e_4_k_cu_c14f05b64cuda3std6ranges3__45__cpo5beginE[1];
.global .align 1 .b8 _ZN34_INTERNAL_0900e21e_4_k_cu_c14f05b64cuda3std6ranges3__45__cpo3endE[1];
.global .align 1 .b8 _ZN34_INTERNAL_0900e21e_4_k_cu_c14f05b64cuda3std6ranges3__45__cpo6cbeginE[1];
.global .align 1 .b8 _ZN34_INTERNAL_0900e21e_4_k_cu_c14f05b64cuda3std6ranges3__45__cpo4cendE[1];
.global .align 1 .b8 _ZN34_INTERNAL_0900e21e_4_k_cu_c14f05b64cuda3std6ranges3__45__cpo7advanceE[1];
.global .align 1 .b8 _ZN34_INTERNAL_0900e21e_4_k_cu_c14f05b64cuda3std6ranges3__45__cpo9iter_swapE[1];
.global .align 1 .b8 _ZN34_INTERNAL_0900e21e_4_k_cu_c14f05b64cuda3std6ranges3__45__cpo4nextE[1];
.global .align 1 .b8 _ZN34_INTERNAL_0900e21e_4_k_cu_c14f05b64cuda3std6ranges3__45__cpo4prevE[1];
.global .align 1 .b8 _ZN34_INTERNAL_0900e21e_4_k_cu_c14f05b64cuda3std6ranges3__45__cpo4dataE[1];
.global .align 1 .b8 _ZN34_INTERNAL_0900e21e_4_k_cu_c14f05b64cuda3std6ranges3__45__cpo5cdataE[1];
.global .align 1 .b8 _ZN34_INTERNAL_0900e21e_4_k_cu_c14f05b64cuda3std6ranges3__45__cpo4sizeE[1];
.global .align 1 .b8 _ZN34_INTERNAL_0900e21e_4_k_cu_c14f05b64cuda3std6ranges3__45__cpo5ssizeE[1];
.global .align 1 .b8 _ZN34_INTERNAL_0900e21e_4_k_cu_c14f05b64cuda3std6ranges3__45__cpo8distanceE[1];
.global .align 1 .b8 _ZN34_INTERNAL_0900e21e_4_k_cu_c14f05b66thrust24THRUST_300001_SM_1000_NS8cuda_cub3parE[1];
.global .align 1 .b8 _ZN34_INTERNAL_0900e21e_4_k_cu_c14f05b66thrust24THRUST_300001_SM_1000_NS8cuda_cub10par_nosyncE[1];
.global .align 1 .b8 _ZN34_INTERNAL_0900e21e_4_k_cu_c14f05b66thrust24THRUST_300001_SM_1000_NS6system6detail10sequential3seqE[1];
.global .align 1 .b8 _ZN34_INTERNAL_0900e21e_4_k_cu_c14f05b66thrust24THRUST_300001_SM_1000_NS12placeholders2_1E[1];
.global .align 1 .b8 _ZN34_INTERNAL_0900e21e_4_k_cu_c14f05b66thrust24THRUST_300001_SM_1000_NS12placeholders2_2E[1];
.global .align 1 .b8 _ZN34_INTERNAL_0900e21e_4_k_cu_c14f05b66thrust24THRUST_300001_SM_1000_NS12placeholders2_3E[1];
.global .align 1 .b8 _ZN34_INTERNAL_0900e21e_4_k_cu_c14f05b66thrust24THRUST_300001_SM_1000_NS12placeholders2_4E[1];
.global .align 1 .b8 _ZN34_INTERNAL_0900e21e_4_k_cu_c14f05b66thrust24THRUST_300001_SM_1000_NS12placeholders2_5E[1];
.global .align 1 .b8 _ZN34_INTERNAL_0900e21e_4_k_cu_c14f05b66thrust24THRUST_300001_SM_1000_NS12placeholders2_6E[1];
.global .align 1 .b8 _ZN34_INTERNAL_0900e21e_4_k_cu_c14f05b66thrust24THRUST_300001_SM_1000_NS12placeholders2_7E[1];
.global .align 1 .b8 _ZN34_INTERNAL_0900e21e_4_k_cu_c14f05b66thrust24THRUST_300001_SM_1000_NS12placeholders2_8E[1];
.global .align 1 .b8 _ZN34_INTERNAL_0900e21e_4_k_cu_c14f05b66thrust24THRUST_300001_SM_1000_NS12placeholders2_9E[1];
.global .align 1 .b8 _ZN34_INTERNAL_0900e21e_4_k_cu_c14f05b66thrust24THRUST_300001_SM_1000_NS12placeholders3_10E[1];
.global .align 1 .b8 _ZN34_INTERNAL_0900e21e_4_k_cu_c14f05b66thrust24THRUST_300001_SM_1000_NS3seqE[1];

.visible .entry _Z20assign_colors_kerneliPiiS_S_S_S_Pb(
	.param .u32 _Z20assign_colors_kerneliPiiS_S_S_S_Pb_param_0,
	.param .u64 .ptr .align 1 _Z20assign_colors_kerneliPiiS_S_S_S_Pb_param_1,
	.param .u32 _Z20assign_colors_kerneliPiiS_S_S_S_Pb_param_2,
	.param .u64 .ptr .align 1 _Z20assign_colors_kerneliPiiS_S_S_S_Pb_param_3,
	.param .u64 .ptr .align 1 _Z20assign_colors_kerneliPiiS_S_S_S_Pb_param_4,
	.param .u64 .ptr .align 1 _Z20assign_colors_kerneliPiiS_S_S_S_Pb_param_5,
	.param .u64 .ptr .align 1 _Z20assign_colors_kerneliPiiS_S_S_S_Pb_param_6,
	.param .u64 .ptr .align 1 _Z20assign_colors_kerneliPiiS_S_S_S_Pb_param_7
)
{
	.reg .pred 	%p<15>;
	.reg .b16 	%rs<7>;
	.reg .b32 	%r<54>;
	.reg .b64 	%rd<36>;

	ld.param.u64 	%rd6, [_Z20assign_colors_kerneliPiiS_S_S_S_Pb_param_1];
	ld.param.u32 	%r29, [_Z20assign_colors_kerneliPiiS_S_S_S_Pb_param_2];
	ld.param.u64 	%rd7, [_Z20assign_colors_kerneliPiiS_S_S_S_Pb_param_3];
	ld.param.u64 	%rd8, [_Z20assign_colors_kerneliPiiS_S_S_S_Pb_param_4];
	ld.param.u64 	%rd9, [_Z20assign_colors_kerneliPiiS_S_S_S_Pb_param_5];
	ld.param.u64 	%rd10, [_Z20assign_colors_kerneliPiiS_S_S_S_Pb_param_6];
	ld.param.u64 	%rd11, [_Z20assign_colors_kerneliPiiS_S_S_S_Pb_param_7];
	cvta.to.global.u64 	%rd1, %rd11;
	mov.u32 	%r30, %ctaid.x;
	mov.u32 	%r31, %ntid.x;
	mov.u32 	%r32, %tid.x;
	mad.lo.s32 	%r1, %r30, %r31, %r32;
	setp.lt.s32 	%p1, %r29, 0;
	@%p1 bra 	$L__BB0_12;
	add.s32 	%r2, %r29, 1;
	mad.lo.s32 	%r3, %r1, %r29, %r1;
	and.b32  	%r4, %r2, 7;
	setp.lt.u32 	%p2, %r29, 7;
	mov.b32 	%r48, 0;
	@%p2 bra 	$L__BB0_4;
	and.b32  	%r48, %r2, -8;
	neg.s32 	%r46, %r48;
	add.s64 	%rd2, %rd1, 3;
	mov.u32 	%r45, %r3;
$L__BB0_3:
	.pragma "nounroll";
	cvt.s64.s32 	%rd12, %r45;
	add.s64 	%rd13, %rd2, %rd12;
	mov.b16 	%rs1, 0;
	st.global.u8 	[%rd13+-3], %rs1;
	st.global.u8 	[%rd13+-2], %rs1;
	st.global.u8 	[%rd13+-1], %rs1;
	st.global.u8 	[%rd13], %rs1;
	st.global.u8 	[%rd13+1], %rs1;
	st.global.u8 	[%rd13+2], %rs1;
	st.global.u8 	[%rd13+3], %rs1;
	st.global.u8 	[%rd13+4], %rs1;
	add.s32 	%r46, %r46, 8;
	add.s32 	%r45, %r45, 8;
	setp.ne.s32 	%p3, %r46, 0;
	@%p3 bra 	$L__BB0_3;
$L__BB0_4:
	setp.eq.s32 	%p4, %r4, 0;
	@%p4 bra 	$L__BB0_12;
	setp.lt.u32 	%p5, %r4, 4;
	@%p5 bra 	$L__BB0_7;
	add.s32 	%r34, %r48, %r3;
	cvt.s64.s32 	%rd14, %r34;
	add.s64 	%rd15, %rd1, %rd14;
	mov.b16 	%rs2, 0;
	st.global.u8 	[%rd15], %rs2;
	st.global.u8 	[%rd15+1], %rs2;
	st.global.u8 	[%rd15+2], %rs2;
	st.global.u8 	[%rd15+3], %rs2;
	add.s32 	%r48, %r48, 4;
$L__BB0_7:
	and.b32  	%r35, %r2, 3;
	setp.eq.s32 	%p6, %r35, 0;
	@%p6 bra 	$L__BB0_12;
	setp.eq.s32 	%p7, %r35, 1;
	@%p7 bra 	$L__BB0_10;
	add.s32 	%r36, %r48, %r3;
	cvt.s64.s32 	%rd16, %r36;
	add.s64 	%rd17, %rd1, %rd16;
	mov.b16 	%rs3, 0;
	st.global.u8 	[%rd17], %rs3;
	st.global.u8 	[%rd17+1], %rs3;
	add.s32 	%r48, %r48, 2;
$L__BB0_10:
	and.b32  	%r37, %r29, 1;
	setp.eq.b32 	%p8, %r37, 1;
	@%p8 bra 	$L__BB0_12;
	add.s32 	%r38, %r48, %r3;
	cvt.s64.s32 	%rd18, %r38;
	add.s64 	%rd19, %rd1, %rd18;
	mov.b16 	%rs4, 0;
	st.global.u8 	[%rd19], %rs4;
$L__BB0_12:
	cvta.to.global.u64 	%rd20, %rd6;
	mul.wide.s32 	%rd21, %r1, 4;
	add.s64 	%rd22, %rd20, %rd21;
	ld.global.u32 	%r16, [%rd22];
	cvta.to.global.u64 	%rd23, %rd7;
	mul.wide.s32 	%rd24, %r16, 4;
	add.s64 	%rd3, %rd23, %rd24;
	ld.global.u32 	%r52, [%rd3];
	setp.lt.s32 	%p9, %r52, 1;
	@%p9 bra 	$L__BB0_17;
	mul.lo.s32 	%r18, %r16, %r29;
	mad.lo.s32 	%r19, %r1, %r29, %r1;
	cvta.to.global.u64 	%rd4, %rd8;
	cvta.to.global.u64 	%rd5, %rd9;
	mov.b32 	%r51, 0;
$L__BB0_14:
	add.s32 	%r40, %r51, %r18;
	mul.wide.s32 	%rd25, %r40, 4;
	add.s64 	%rd26, %rd4, %rd25;
	ld.global.u32 	%r41, [%rd26];
	mul.wide.s32 	%rd27, %r41, 4;
	add.s64 	%rd28, %rd5, %rd27;
	ld.global.u32 	%r23, [%rd28];
	setp.lt.s32 	%p10, %r23, 0;
	@%p10 bra 	$L__BB0_16;
	add.s32 	%r42, %r23, %r19;
	cvt.s64.s32 	%rd29, %r42;
	add.s64 	%rd30, %rd1, %rd29;
	mov.b16 	%rs5, 1;
	st.global.u8 	[%rd30], %rs5;
	ld.global.u32 	%r52, [%rd3];
$L__BB0_16:
	add.s32 	%r51, %r51, 1;
	setp.lt.s32 	%p11, %r51, %r52;
	@%p11 bra 	$L__BB0_14;
$L__BB0_17:
	setp.lt.s32 	%p12, %r29, 0;
	@%p12 bra 	$L__BB0_22;
	mad.lo.s32 	%r20, %r1, %r29, %r1;
	mov.b32 	%r53, 0;
$L__BB0_19:
	add.s32 	%r44, %r53, %r20;
	cvt.s64.s32 	%rd31, %r44;
	add.s64 	%rd32, %rd1, %rd31;
	ld.global.u8 	%rs6, [%rd32];
	setp.ne.s16 	%p13, %rs6, 0;
	@%p13 bra 	$L__BB0_21;
	cvta.to.global.u64 	%rd33, %rd10;
	add.s64 	%rd35, %rd33, %rd24;
	st.global.u32 	[%rd35], %r53;
	bra.uni 	$L__BB0_22;
$L__BB0_21:
	add.s32 	%r28, %r53, 1;
	setp.ne.s32 	%p14, %r53, %r29;
	mov.u32 	%r53, %r28;
	@%p14 bra 	$L__BB0_19;
$L__BB0_22:
	ret;

}
	// .globl	_ZN3cub18CUB_300001_SM_10006detail11EmptyKernelIvEEvv
.visible .entry _ZN3cub18CUB_300001_SM_10006detail11EmptyKernelIvEEvv()
{


	ret;

}


// ===== COMPILED SASS (sm_100) =====

	.target	sm_100

	.elftype	@"ET_EXEC"


//--------------------- .note.nv.tkinfo           --------------------------
	.section	.note.nv.tkinfo,"",@"SHT_NOTE"
	.sectionflags	@"SHF_NOTE_NV_TKINFO"
	.tkinfo
        /*0018*/ 	.word	0x00000002
        /*0030*/ 	.string	""
        /*0030*/ 	.string	"ptxas"
        /*0030*/ 	.string	"Cuda compilation tools, release 13.0, V13.0.88"
        /*0030*/ 	.string	"Build cuda_13.0.r13.0/compiler.36424714_0"
        /*0030*/ 	.string	"-arch sm_100 -m 64 "



//--------------------- .note.nv.cuinfo           --------------------------
	.section	.note.nv.cuinfo,"",@"SHT_NOTE"
	.sectionflags	@"SHF_NOTE_NV_CUINFO"
        /*0018*/ 	.short	0x0002
        /*001a*/ 	.short	0x0064
        /*001c*/ 	.short	0x0082
	.zero		2


//--------------------- .nv.info                  --------------------------
	.section	.nv.info,"",@"SHT_CUDA_INFO"
	.align	4


	//----- nvinfo : EIATTR_REGCOUNT
	.align		4
        /*0000*/ 	.byte	0x04, 0x2f
        /*0002*/ 	.short	(.L_44 - .L_43)
	.align		4
.L_43:
        /*0004*/ 	.word	index@(_Z20assign_colors_kerneliPiiS_S_S_S_Pb)
        /*0008*/ 	.word	0x00000014


	//----- nvinfo : EIATTR_FRAME_SIZE
	.align		4
.L_44:
        /*000c*/ 	.byte	0x04, 0x11
        /*000e*/ 	.short	(.L_46 - .L_45)
	.align		4
.L_45:
        /*0010*/ 	.word	index@(_Z20assign_colors_kerneliPiiS_S_S_S_Pb)
        /*0014*/ 	.word	0x00000000


	//----- nvinfo : EIATTR_REGCOUNT
	.align		4
.L_46:
        /*0018*/ 	.byte	0x04, 0x2f
        /*001a*/ 	.short	(.L_48 - .L_47)
	.align		4
.L_47:
        /*001c*/ 	.word	index@(_ZN3cub18CUB_300001_SM_10006detail11EmptyKernelIvEEvv)
        /*0020*/ 	.word	0x00000004


	//----- nvinfo : EIATTR_FRAME_SIZE
	.align		4
.L_48:
        /*0024*/ 	.byte	0x04, 0x11
        /*0026*/ 	.short	(.L_50 - .L_49)
	.align		4
.L_49:
        /*0028*/ 	.word	index@(_ZN3cub18CUB_300001_SM_10006detail11EmptyKernelIvEEvv)
        /*002c*/ 	.word	0x00000000


	//----- nvinfo : EIATTR_MIN_STACK_SIZE
	.align		4
.L_50:
        /*0030*/ 	.byte	0x04, 0x12
        /*0032*/ 	.short	(.L_52 - .L_51)
	.align		4
.L_51:
        /*0034*/ 	.word	index@(_ZN3cub18CUB_300001_SM_10006detail11EmptyKernelIvEEvv)
        /*0038*/ 	.word	0x00000000


	//----- nvinfo : EIATTR_MIN_STACK_SIZE
	.align		4
.L_52:
        /*003c*/ 	.byte	0x04, 0x12
        /*003e*/ 	.short	(.L_54 - .L_53)
	.align		4
.L_53:
        /*0040*/ 	.word	index@(_Z20assign_colors_kerneliPiiS_S_S_S_Pb)
        /*0044*/ 	.word	0x00000000
.L_54:


//--------------------- .nv.compat                --------------------------
	.section	.nv.compat,"",@"SHT_CUDA_COMPAT_INFO"
	.align	4
        /*0000*/ 	.byte	0x02, 0x09, 0x00, 0x00, 0x02, 0x02, 0x01, 0x00, 0x02, 0x05, 0x05, 0x00, 0x03, 0x07, 0x01, 0x01
        /*0010*/ 	.byte	0x02, 0x03, 0x00, 0x00, 0x02, 0x06, 0x01, 0x00, 0x04, 0x0b, 0x08, 0x00, 0x09, 0x00, 0x00, 0x00
        /*0020*/ 	.byte	0x00, 0x00, 0x00, 0x00


//--------------------- .nv.info._ZN3cub18CUB_300001_SM_10006detail11EmptyKernelIvEEvv --------------------------
	.section	.nv.info._ZN3cub18CUB_300001_SM_10006detail11EmptyKernelIvEEvv,"",@"SHT_CUDA_INFO"
	.sectionflags	@""
	.align	4


	//----- nvinfo : EIATTR_CUDA_API_VERSION
	.align		4
        /*0000*/ 	.byte	0x04, 0x37
        /*0002*/ 	.short	(.L_56 - .L_55)
.L_55:
        /*0004*/ 	.word	0x00000082


	//----- nvinfo : EIATTR_SPARSE_MMA_MASK
	.align		4
.L_56:
        /*0008*/ 	.byte	0x03, 0x50
        /*000a*/ 	.short	0x0000


	//----- nvinfo : EIATTR_MAXREG_COUNT
	.align		4
        /*000c*/ 	.byte	0x03, 0x1b
        /*000e*/ 	.short	0x00ff


	//----- nvinfo : EIATTR_MERCURY_ISA_VERSION
	.align		4
        /*0010*/ 	.byte	0x03, 0x5f
        /*0012*/ 	.short	0x0101


	//----- nvinfo : EIATTR_VRC_CTA_INIT_COUNT
	.align		4
        /*0014*/ 	.byte	0x02, 0x4a
	.zero		1
	.zero		1


	//----- nvinfo : EIATTR_EXIT_INSTR_OFFSETS
	.align		4
        /*0018*/ 	.byte	0x04, 0x1c
        /*001a*/ 	.short	(.L_58 - .L_57)


	//   ....[0]....
.L_57:
        /*001c*/ 	.word	0x00000010


	//----- nvinfo : EIATTR_SW_WAR
	.align		4
.L_58:
        /*0020*/ 	.byte	0x04, 0x36
        /*0022*/ 	.short	(.L_60 - .L_59)
.L_59:
        /*0024*/ 	.word	0x00000008
.L_60:


//--------------------- .nv.info._Z20assign_colors_kerneliPiiS_S_S_S_Pb --------------------------
	.section	.nv.info._Z20assign_colors_kerneliPiiS_S_S_S_Pb,"",@"SHT_CUDA_INFO"
	.sectionflags	@""
	.align	4


	//----- nvinfo : EIATTR_CUDA_API_VERSION
	.align		4
        /*0000*/ 	.byte	0x04, 0x37
        /*0002*/ 	.short	(.L_62 - .L_61)
.L_61:
        /*0004*/ 	.word	0x00000082


	//----- nvinfo : EIATTR_KPARAM_INFO
	.align		4
.L_62:
        /*0008*/ 	.byte	0x04, 0x17
        /*000a*/ 	.short	(.L_64 - .L_63)
.L_63:
        /*000c*/ 	.word	0x00000000
        /*0010*/ 	.short	0x0007
        /*0012*/ 	.short	0x0038
        /*0014*/ 	.byte	0x00, 0xf5, 0x21, 0x00


	//----- nvinfo : EIATTR_KPARAM_INFO
	.align		4
.L_64:
        /*0018*/ 	.byte	0x04, 0x17
        /*001a*/ 	.short	(.L_66 - .L_65)
.L_65:
        /*001c*/ 	.word	0x00000000
        /*0020*/ 	.short	0x0006
        /*0022*/ 	.short	0x0030
        /*0024*/ 	.byte	0x00, 0xf5, 0x21, 0x00


	//----- nvinfo : EIATTR_KPARAM_INFO
	.align		4
.L_66:
        /*0028*/ 	.byte	0x04, 0x17
        /*002a*/ 	.short	(.L_68 - .L_67)
.L_67:
        /*002c*/ 	.word	0x00000000
        /*0030*/ 	.short	0x0005
        /*0032*/ 	.short	0x0028
        /*0034*/ 	.byte	0x00, 0xf5, 0x21, 0x00


	//----- nvinfo : EIATTR_KPARAM_INFO
	.align		4
.L_68:
        /*0038*/ 	.byte	0x04, 0x17
        /*003a*/ 	.short	(.L_70 - .L_69)
.L_69:
        /*003c*/ 	.word	0x00000000
        /*0040*/ 	.short	0x0004
        /*0042*/ 	.short	0x0020
        /*0044*/ 	.byte	0x00, 0xf5, 0x21, 0x00


	//----- nvinfo : EIATTR_KPARAM_INFO
	.align		4
.L_70:
        /*0048*/ 	.byte	0x04, 0x17
        /*004a*/ 	.short	(.L_72 - .L_71)
.L_71:
        /*004c*/ 	.word	0x00000000
        /*0050*/ 	.short	0x0003
        /*0052*/ 	.short	0x0018
        /*0054*/ 	.byte	0x00, 0xf5, 0x21, 0x00


	//----- nvinfo : EIATTR_KPARAM_INFO
	.align		4
.L_72:
        /*0058*/ 	.byte	0x04, 0x17
        /*005a*/ 	.short	(.L_74 - .L_73)
.L_73:
        /*005c*/ 	.word	0x00000000
        /*0060*/ 	.short	0x0002
        /*0062*/ 	.short	0x0010
        /*0064*/ 	.byte	0x00, 0xf0, 0x11, 0x00


	//----- nvinfo : EIATTR_KPARAM_INFO
	.align		4
.L_74:
        /*0068*/ 	.byte	0x04, 0x17
        /*006a*/ 	.short	(.L_76 - .L_75)
.L_75:
        /*006c*/ 	.word	0x00000000
        /*0070*/ 	.short	0x0001
        /*0072*/ 	.short	0x0008
        /*0074*/ 	.byte	0x00, 0xf5, 0x21, 0x00


	//----- nvinfo : EIATTR_KPARAM_INFO
	.align		4
.L_76:
        /*0078*/ 	.byte	0x04, 0x17
        /*007a*/ 	.short	(.L_78 - .L_77)
.L_77:
        /*007c*/ 	.word	0x00000000
        /*0080*/ 	.short	0x0000
        /*0082*/ 	.short	0x0000
        /*0084*/ 	.byte	0x00, 0xf0, 0x11, 0x00


	//----- nvinfo : EIATTR_SPARSE_MMA_MASK
	.align		4
.L_78:
        /*0088*/ 	.byte	0x03, 0x50
        /*008a*/ 	.short	0x0000


	//----- nvinfo : EIATTR_MAXREG_COUNT
	.align		4
        /*008c*/ 	.byte	0x03, 0x1b
        /*008e*/ 	.short	0x00ff


	//----- nvinfo : EIATTR_MERCURY_ISA_VERSION
	.align		4
        /*0090*/ 	.byte	0x03, 0x5f
        /*0092*/ 	.short	0x0101


	//----- nvinfo : EIATTR_VRC_CTA_INIT_COUNT
	.align		4
        /*0094*/ 	.byte	0x02, 0x4a
	.zero		1
	.zero		1


	//----- nvinfo : EIATTR_EXIT_INSTR_OFFSETS
	.align		4
        /*0098*/ 	.byte	0x04, 0x1c
        /*009a*/ 	.short	(.L_80 - .L_79)


	//   ....[0]....
.L_79:
        /*009c*/ 	.word	0x00000670


	//   ....[1]....
        /*00a0*/ 	.word	0x00000760


	//   ....[2]....
        /*00a4*/ 	.word	0x000007b0


	//----- nvinfo : EIATTR_CRS_STACK_SIZE
	.align		4
.L_80:
        /*00a8*/ 	.byte	0x04, 0x1e
        /*00aa*/ 	.short	(.L_82 - .L_81)
.L_81:
        /*00ac*/ 	.word	0x00000000


	//----- nvinfo : EIATTR_CBANK_PARAM_SIZE
	.align		4
.L_82:
        /*00b0*/ 	.byte	0x03, 0x19
        /*00b2*/ 	.short	0x0040


	//----- nvinfo : EIATTR_PARAM_CBANK
	.align		4
        /*00b4*/ 	.byte	0x04, 0x0a
        /*00b6*/ 	.short	(.L_84 - .L_83)
	.align		4
.L_83:
        /*00b8*/ 	.word	index@(.nv.constant0._Z20assign_colors_kerneliPiiS_S_S_S_Pb)
        /*00bc*/ 	.short	0x0380
        /*00be*/ 	.short	0x0040


	//----- nvinfo : EIATTR_SW_WAR
	.align		4
.L_84:
        /*00c0*/ 	.byte	0x04, 0x36
        /*00c2*/ 	.short	(.L_86 - .L_85)
.L_85:
        /*00c4*/ 	.word	0x00000008
.L_86:


//--------------------- .nv.callgraph             --------------------------
	.section	.nv.callgraph,"",@"SHT_CUDA_CALLGRAPH"
	.align	4
	.sectionentsize	8
	.align		4
        /*0000*/ 	.word	0x00000000
	.align		4
        /*0004*/ 	.word	0xffffffff
	.align		4
        /*0008*/ 	.word	0x00000000
	.align		4
        /*000c*/ 	.word	0xfffffffe
	.align		4
        /*0010*/ 	.word	0x00000000
	.align		4
        /*0014*/ 	.word	0xfffffffd
	.align		4
        /*0018*/ 	.word	0x00000000
	.align		4
        /*001c*/ 	.word	0xfffffffc


//--------------------- .nv.constant4             --------------------------
	.section	.nv.constant4,"a",@progbits
	.align	8
	.align		8
.nv.constant4:
        /*0000*/ 	.dword	_ZN34_INTERNAL_0900e21e_4_k_cu_c14f05b64cuda3std3__45__cpo5beginE
	.align		8
        /*0008*/ 	.dword	_ZN34_INTERNAL_0900e21e_4_k_cu_c14f05b64cuda3std3__45__cpo3endE
	.align		8
        /*0010*/ 	.dword	_ZN34_INTERNAL_0900e21e_4_k_cu_c14f05b64cuda3std3__45__cpo6cbeginE
	.align		8
        /*0018*/ 	.dword	_ZN34_INTERNAL_0900e21e_4_k_cu_c14f05b64cuda3std3__45__cpo4cendE
	.align		8
        /*0020*/ 	.dword	_ZN34_INTERNAL_0900e21e_4_k_cu_c14f05b64cuda3std3__45__cpo6rbeginE
	.align		8
        /*0028*/ 	.dword	_ZN34_INTERNAL_0900e21e_4_k_cu_c14f05b64cuda3std3__45__cpo4rendE
	.align		8
        /*0030*/ 	.dword	_ZN34_INTERNAL_0900e21e_4_k_cu_c14f05b64cuda3std3__45__cpo7crbeginE
	.align		8
        /*0038*/ 	.dword	_ZN34_INTERNAL_0900e21e_4_k_cu_c14f05b64cuda3std3__45__cpo5crendE
	.align		8
        /*0040*/ 	.dword	_ZN34_INTERNAL_0900e21e_4_k_cu_c14f05b64cuda3std3__436_GLOBAL__N__0900e21e_4_k_cu_c14f05b66ignoreE
	.align		8
        /*0048*/ 	.dword	_ZN34_INTERNAL_0900e21e_4_k_cu_c14f05b64cuda3std3__419piecewise_constructE
	.align		8
        /*0050*/ 	.dword	_ZN34_INTERNAL_0900e21e_4_k_cu_c14f05b64cuda3std3__48in_placeE
	.align		8
        /*0058*/ 	.dword	_ZN34_INTERNAL_0900e21e_4_k_cu_c14f05b64cuda3std3__420unreachable_sentinelE
	.align		8
        /*0060*/ 	.dword	_ZN34_INTERNAL_0900e21e_4_k_cu_c14f05b64cuda3std3__47nulloptE
	.align		8
        /*0068*/ 	.dword	_ZN34_INTERNAL_0900e21e_4_k_cu_c14f05b64cuda3std3__48unexpectE
	.align		8
        /*0070*/ 	.dword	_ZN34_INTERNAL_0900e21e_4_k_cu_c14f05b64cuda3std6ranges3__45__cpo4swapE
	.align		8
        /*0078*/ 	.dword	_ZN34_INTERNAL_0900e21e_4_k_cu_c14f05b64cuda3std6ranges3__45__cpo9iter_moveE
	.align		8
        /*0080*/ 	.dword	_ZN34_INTERNAL_0900e21e_4_k_cu_c14f05b64cuda3std6ranges3__45__cpo5beginE
	.align		8
        /*0088*/ 	.dword	_ZN34_INTERNAL_0900e21e_4_k_cu_c14f05b64cuda3std6ranges3__45__cpo3endE
	.align		8
        /*0090*/ 	.dword	_ZN34_INTERNAL_0900e21e_4_k_cu_c14f05b64cuda3std6ranges3__45__cpo6cbeginE
	.align		8
        /*0098*/ 	.dword	_ZN34_INTERNAL_0900e21e_4_k_cu_c14f05b64cuda3std6ranges3__45__cpo4cendE
	.align		8
        /*00a0*/ 	.dword	_ZN34_INTERNAL_0900e21e_4_k_cu_c14f05b64cuda3std6ranges3__45__cpo7advanceE
	.align		8
        /*00a8*/ 	.dword	_ZN34_INTERNAL_0900e21e_4_k_cu_c14f05b64cuda3std6ranges3__45__cpo9iter_swapE
	.align		8
        /*00b0*/ 	.dword	_ZN34_INTERNAL_0900e21e_4_k_cu_c14f05b64cuda3std6ranges3__45__cpo4nextE
	.align		8
        /*00b8*/ 	.dword	_ZN34_INTERNAL_0900e21e_4_k_cu_c14f05b64cuda3std6ranges3__45__cpo4prevE
	.align		8
        /*00c0*/ 	.dword	_ZN34_INTERNAL_0900e21e_4_k_cu_c14f05b64cuda3std6ranges3__45__cpo4dataE
	.align		8
        /*00c8*/ 	.dword	_ZN34_INTERNAL_0900e21e_4_k_cu_c14f05b64cuda3std6ranges3__45__cpo5cdataE
	.align		8
        /*00d0*/ 	.dword	_ZN34_INTERNAL_0900e21e_4_k_cu_c14f05b64cuda3std6ranges3__45__cpo4sizeE
	.align		8
        /*00d8*/ 	.dword	_ZN34_INTERNAL_0900e21e_4_k_cu_c14f05b64cuda3std6ranges3__45__cpo5ssizeE
	.align		8
        /*00e0*/ 	.dword	_ZN34_INTERNAL_0900e21e_4_k_cu_c14f05b64cuda3std6ranges3__45__cpo8distanceE
	.align		8
        /*00e8*/ 	.dword	_ZN34_INTERNAL_0900e21e_4_k_cu_c14f05b66thrust24THRUST_300001_SM_1000_NS8cuda_cub3parE
	.align		8
        /*00f0*/ 	.dword	_ZN34_INTERNAL_0900e21e_4_k_cu_c14f05b66thrust24THRUST_300001_SM_1000_NS8cuda_cub10par_nosyncE
	.align		8
        /*00f8*/ 	.dword	_ZN34_INTERNAL_0900e21e_4_k_cu_c14f05b66thrust24THRUST_300001_SM_1000_NS6system6detail10sequential3seqE
	.align		8
        /*0100*/ 	.dword	_ZN34_INTERNAL_0900e21e_4_k_cu_c14f05b66thrust24THRUST_300001_SM_1000_NS12placeholders2_1E
	.align		8
        /*0108*/ 	.dword	_ZN34_INTERNAL_0900e21e_4_k_cu_c14f05b66thrust24THRUST_300001_SM_1000_NS12placeholders2_2E
	.align		8
        /*0110*/ 	.dword	_ZN34_INTERNAL_0900e21e_4_k_cu_c14f05b66thrust24THRUST_300001_SM_1000_NS12placeholders2_3E
	.align		8
        /*0118*/ 	.dword	_ZN34_INTERNAL_0900e21e_4_k_cu_c14f05b66thrust24THRUST_300001_SM_1000_NS12placeholders2_4E
	.align		8
        /*0120*/ 	.dword	_ZN34_INTERNAL_0900e21e_4_k_cu_c14f05b66thrust24THRUST_300001_SM_1000_NS12placeholders2_5E
	.align		8
        /*0128*/ 	.dword	_ZN34_INTERNAL_0900e21e_4_k_cu_c14f05b66thrust24THRUST_300001_SM_1000_NS12placeholders2_6E
	.align		8
        /*0130*/ 	.dword	_ZN34_INTERNAL_0900e21e_4_k_cu_c14f05b66thrust24THRUST_300001_SM_1000_NS12placeholders2_7E
	.align		8
        /*0138*/ 	.dword	_ZN34_INTERNAL_0900e21e_4_k_cu_c14f05b66thrust24THRUST_300001_SM_1000_NS12placeholders2_8E
	.align		8
        /*0140*/ 	.dword	_ZN34_INTERNAL_0900e21e_4_k_cu_c14f05b66thrust24THRUST_300001_SM_1000_NS12placeholders2_9E
	.align		8
        /*0148*/ 	.dword	_ZN34_INTERNAL_0900e21e_4_k_cu_c14f05b66thrust24THRUST_300001_SM_1000_NS12placeholders3_10E
	.align		8
        /*0150*/ 	.dword	_ZN34_INTERNAL_0900e21e_4_k_cu_c14f05b66thrust24THRUST_300001_SM_1000_NS3seqE


//--------------------- .text._ZN3cub18CUB_300001_SM_10006detail11EmptyKernelIvEEvv --------------------------
	.section	.text._ZN3cub18CUB_300001_SM_10006detail11EmptyKernelIvEEvv,"ax",@progbits
	.align	128
        .global         _ZN3cub18CUB_300001_SM_10006detail11EmptyKernelIvEEvv
        .type           _ZN3cub18CUB_300001_SM_10006detail11EmptyKernelIvEEvv,@function
        .size           _ZN3cub18CUB_300001_SM_10006detail11EmptyKernelIvEEvv,(.L_x_15 - _ZN3cub18CUB_300001_SM_10006detail11EmptyKernelIvEEvv)
        .other          _ZN3cub18CUB_300001_SM_10006detail11EmptyKernelIvEEvv,@"STO_CUDA_ENTRY STV_DEFAULT"
_ZN3cub18CUB_300001_SM_10006detail11EmptyKernelIvEEvv:
.text._ZN3cub18CUB_300001_SM_10006detail11EmptyKernelIvEEvv:
[----:B------:R-:W-:Y:S01]  /*0000*/  LDC R1, c[0x0][0x37c] ;  /* 0x0000df00ff017b82 */ /* 0x000fe20000000800 */
[----:B------:R-:W-:Y:S05]  /*0010*/  EXIT ;  /* 0x000000000000794d */ /* 0x000fea0003800000 */
.L_x_0:
[----:B------:R-:W-:-:S00]  /*0020*/  BRA `(.L_x_0) ;  /* 0xfffffffc00fc7947 */ /* 0x000fc0000383ffff */
[----:B------:R-:W-:-:S00]  /*0030*/  NOP ;  /* 0x0000000000007918 */ /* 0x000fc00000000000 */
        /* <DEDUP_REMOVED lines=12> */
.L_x_15:


//--------------------- .text._Z20assign_colors_kerneliPiiS_S_S_S_Pb --------------------------
	.section	.text._Z20assign_colors_kerneliPiiS_S_S_S_Pb,"ax",@progbits
	.align	128
        .global         _Z20assign_colors_kerneliPiiS_S_S_S_Pb
        .type           _Z20assign_colors_kerneliPiiS_S_S_S_Pb,@function
        .size           _Z20assign_colors_kerneliPiiS_S_S_S_Pb,(.L_x_16 - _Z20assign_colors_kerneliPiiS_S_S_S_Pb)
        .other          _Z20assign_colors_kerneliPiiS_S_S_S_Pb,@"STO_CUDA_ENTRY STV_DEFAULT"
_Z20assign_colors_kerneliPiiS_S_S_S_Pb:
.text._Z20assign_colors_kerneliPiiS_S_S_S_Pb:
[----:B------:R-:W-:Y:S01]  /*0000*/  LDC R1, c[0x0][0x37c] ;  /* 0x0000df00ff017b82 */ /* 0x000fe20000000800 */
[----:B------:R-:W0:Y:S01]  /*0010*/  LDCU UR7, c[0x0][0x390] ;  /* 0x00007200ff0777ac */ /* 0x000e220008000800 */
[----:B------:R-:W1:Y:S06]  /*0020*/  S2R R5, SR_TID.X ;  /* 0x0000000000057919 */ /* 0x000e6c0000002100 */
[----:B------:R-:W1:Y:S01]  /*0030*/  S2UR UR6, SR_CTAID.X ;  /* 0x00000000000679c3 */ /* 0x000e620000002500 */
[----:B------:R-:W2:Y:S07]  /*0040*/  LDCU.64 UR4, c[0x0][0x358] ;  /* 0x00006b00ff0477ac */ /* 0x000eae0008000a00 */
[----:B------:R-:W1:Y:S01]  /*0050*/  LDC R0, c[0x0][0x360] ;  /* 0x0000d800ff007b82 */ /* 0x000e620000000800 */
[----:B0-----:R-:W-:-:S05]  /*0060*/  IMAD.U32 R3, RZ, RZ, UR7 ;  /* 0x00000007ff037e24 */ /* 0x001fca000f8e00ff */
[----:B------:R-:W-:Y:S01]  /*0070*/  ISETP.GE.AND P0, PT, R3, RZ, PT ;  /* 0x000000ff0300720c */ /* 0x000fe20003f06270 */
[----:B-1----:R-:W-:-:S12]  /*0080*/  IMAD R0, R0, UR6, R5 ;  /* 0x0000000600007c24 */ /* 0x002fd8000f8e0205 */
[----:B--2---:R-:W-:Y:S05]  /*0090*/  @!P0 BRA `(.L_x_1) ;  /* 0x0000000000e08947 */ /* 0x004fea0003800000 */
[C---:B------:R-:W-:Y:S01]  /*00a0*/  ISETP.GE.U32.AND P1, PT, R3.reuse, 0x7, PT ;  /* 0x000000070300780c */ /* 0x040fe20003f26070 */
[----:B------:R-:W-:Y:S02]  /*00b0*/  VIADD R2, R3, 0x1 ;  /* 0x0000000103027836 */ /* 0x000fe40000000000 */
[----:B------:R-:W-:Y:S02]  /*00c0*/  IMAD R6, R0, R3, R0 ;  /* 0x0000000300067224 */ /* 0x000fe400078e0200 */
[----:B------:R-:W-:Y:S01]  /*00d0*/  IMAD.MOV.U32 R7, RZ, RZ, RZ ;  /* 0x000000ffff077224 */ /* 0x000fe200078e00ff */
[----:B------:R-:W-:-:S04]  /*00e0*/  LOP3.LUT R11, R2, 0x7, RZ, 0xc0, !PT ;  /* 0x00000007020b7812 */ /* 0x000fc800078ec0ff */
[----:B------:R-:W-:-:S03]  /*00f0*/  ISETP.NE.AND P0, PT, R11, RZ, PT ;  /* 0x000000ff0b00720c */ /* 0x000fc60003f05270 */
[----:B------:R-:W-:Y:S10]  /*0100*/  @!P1 BRA `(.L_x_2) ;  /* 0x00000000004c9947 */ /* 0x000ff40003800000 */
[----:B------:R-:W0:Y:S01]  /*0110*/  LDC.64 R12, c[0x0][0x3b8] ;  /* 0x0000ee00ff0c7b82 */ /* 0x000e220000000a00 */
[----:B------:R-:W-:Y:S01]  /*0120*/  LOP3.LUT R7, R2, 0xfffffff8, RZ, 0xc0, !PT ;  /* 0xfffffff802077812 */ /* 0x000fe200078ec0ff */
[----:B------:R-:W-:-:S04]  /*0130*/  IMAD.MOV.U32 R9, RZ, RZ, R6 ;  /* 0x000000ffff097224 */ /* 0x000fc800078e0006 */
[----:B------:R-:W-:-:S07]  /*0140*/  IMAD.MOV R8, RZ, RZ, -R7 ;  /* 0x000000ffff087224 */ /* 0x000fce00078e0a07 */
.L_x_3:
[----:B------:R-:W-:Y:S01]  /*0150*/  SHF.R.S32.HI R10, RZ, 0x1f, R9 ;  /* 0x0000001fff0a7819 */ /* 0x000fe20000011409 */
[----:B------:R-:W-:Y:S01]  /*0160*/  VIADD R8, R8, 0x8 ;  /* 0x0000000808087836 */ /* 0x000fe20000000000 */
[C---:B01----:R-:W-:Y:S01]  /*0170*/  IADD3 R4, P1, P2, R9.reuse, 0x3, R12 ;  /* 0x0000000309047810 */ /* 0x043fe20007a3e00c */
[----:B------:R-:W-:-:S03]  /*0180*/  VIADD R9, R9, 0x8 ;  /* 0x0000000809097836 */ /* 0x000fc60000000000 */
[----:B------:R-:W-:Y:S02]  /*0190*/  IADD3.X R5, PT, PT, R10, R13, RZ, P1, P2 ;  /* 0x0000000d0a057210 */ /* 0x000fe40000fe44ff */
[----:B------:R-:W-:-:S03]  /*01a0*/  ISETP.NE.AND P1, PT, R8, RZ, PT ;  /* 0x000000ff0800720c */ /* 0x000fc60003f25270 */
[----:B------:R1:W-:Y:S04]  /*01b0*/  STG.E.U8 desc[UR4][R4.64+-0x3], RZ ;  /* 0xfffffdff04007986 */ /* 0x0003e8000c101104 */
[----:B------:R1:W-:Y:S04]  /*01c0*/  STG.E.U8 desc[UR4][R4.64+-0x2], RZ ;  /* 0xfffffeff04007986 */ /* 0x0003e8000c101104 */
[----:B------:R1:W-:Y:S04]  /*01d0*/  STG.E.U8 desc[UR4][R4.64+-0x1], RZ ;  /* 0xffffffff04007986 */ /* 0x0003e8000c101104 */
[----:B------:R1:W-:Y:S04]  /*01e0*/  STG.E.U8 desc[UR4][R4.64], RZ ;  /* 0x000000ff04007986 */ /* 0x0003e8000c101104 */
[----:B------:R1:W-:Y:S04]  /*01f0*/  STG.E.U8 desc[UR4][R4.64+0x1], RZ ;  /* 0x000001ff04007986 */ /* 0x0003e8000c101104 */
[----:B------:R1:W-:Y:S04]  /*0200*/  STG.E.U8 desc[UR4][R4.64+0x2], RZ ;  /* 0x000002ff04007986 */ /* 0x0003e8000c101104 */
[----:B------:R1:W-:Y:S04]  /*0210*/  STG.E.U8 desc[UR4][R4.64+0x3], RZ ;  /* 0x000003ff04007986 */ /* 0x0003e8000c101104 */
[----:B------:R1:W-:Y:S01]  /*0220*/  STG.E.U8 desc[UR4][R4.64+0x4], RZ ;  /* 0x000004ff04007986 */ /* 0x0003e2000c101104 */
[----:B------:R-:W-:Y:S05]  /*0230*/  @P1 BRA `(.L_x_3) ;  /* 0xfffffffc00c41947 */ /* 0x000fea000383ffff */
.L_x_2:
[----:B------:R-:W-:Y:S05]  /*0240*/  @!P0 BRA `(.L_x_1) ;  /* 0x0000000000748947 */ /* 0x000fea0003800000 */
[----:B------:R-:W-:Y:S02]  /*0250*/  ISETP.GE.U32.AND P0, PT, R11, 0x4, PT ;  /* 0x000000040b00780c */ /* 0x000fe40003f06070 */
[----:B------:R-:W-:-:S11]  /*0260*/  LOP3.LUT P1, R2, R2, 0x3, RZ, 0xc0, !PT ;  /* 0x0000000302027812 */ /* 0x000fd6000782c0ff */
[----:B------:R-:W-:Y:S05]  /*0270*/  @!P0 BRA `(.L_x_4) ;  /* 0x0000000000248947 */ /* 0x000fea0003800000 */
[----:B------:R-:W0:Y:S01]  /*0280*/  LDCU.64 UR6, c[0x0][0x3b8] ;  /* 0x00007700ff0677ac */ /* 0x000e220008000a00 */
[----:B-1----:R-:W-:Y:S02]  /*0290*/  IMAD.IADD R5, R6, 0x1, R7 ;  /* 0x0000000106057824 */ /* 0x002fe400078e0207 */
[----:B------:R-:W-:-:S03]  /*02a0*/  VIADD R7, R7, 0x4 ;  /* 0x0000000407077836 */ /* 0x000fc60000000000 */
[----:B0-----:R-:W-:-:S04]  /*02b0*/  IADD3 R4, P0, PT, R5, UR6, RZ ;  /* 0x0000000605047c10 */ /* 0x001fc8000ff1e0ff */
[----:B------:R-:W-:-:S05]  /*02c0*/  LEA.HI.X.SX32 R5, R5, UR7, 0x1, P0 ;  /* 0x0000000705057c11 */ /* 0x000fca00080f0eff */
[----:B------:R0:W-:Y:S04]  /*02d0*/  STG.E.U8 desc[UR4][R4.64], RZ ;  /* 0x000000ff04007986 */ /* 0x0001e8000c101104 */
[----:B------:R0:W-:Y:S04]  /*02e0*/  STG.E.U8 desc[UR4][R4.64+0x1], RZ ;  /* 0x000001ff04007986 */ /* 0x0001e8000c101104 */
[----:B------:R0:W-:Y:S04]  /*02f0*/  STG.E.U8 desc[UR4][R4.64+0x2], RZ ;  /* 0x000002ff04007986 */ /* 0x0001e8000c101104 */
[----:B------:R0:W-:Y:S02]  /*0300*/  STG.E.U8 desc[UR4][R4.64+0x3], RZ ;  /* 0x000003ff04007986 */ /* 0x0001e4000c101104 */
.L_x_4:
[----:B------:R-:W-:Y:S05]  /*0310*/  @!P1 BRA `(.L_x_1) ;  /* 0x0000000000409947 */ /* 0x000fea0003800000 */
[----:B01----:R-:W-:Y:S02]  /*0320*/  LOP3.LUT R4, R3, 0x1, RZ, 0xc0, !PT ;  /* 0x0000000103047812 */ /* 0x003fe400078ec0ff */
[----:B------:R-:W-:Y:S02]  /*0330*/  ISETP.NE.AND P1, PT, R2, 0x1, PT ;  /* 0x000000010200780c */ /* 0x000fe40003f25270 */
[----:B------:R-:W-:-:S13]  /*0340*/  ISETP.NE.U32.AND P0, PT, R4, 0x1, PT ;  /* 0x000000010400780c */ /* 0x000fda0003f05070 */
[----:B------:R-:W0:Y:S01]  /*0350*/  @P0 LDC.64 R8, c[0x0][0x3b8] ;  /* 0x0000ee00ff080b82 */ /* 0x000e220000000a00 */
[----:B------:R-:W-:Y:S05]  /*0360*/  @!P1 BRA `(.L_x_5) ;  /* 0x00000000001c9947 */ /* 0x000fea0003800000 */
[----:B------:R-:W1:Y:S01]  /*0370*/  LDCU.64 UR6, c[0x0][0x3b8] ;  /* 0x00007700ff0677ac */ /* 0x000e620008000a00 */
[----:B------:R-:W-:Y:S01]  /*0380*/  IMAD.IADD R2, R6, 0x1, R7 ;  /* 0x0000000106027824 */ /* 0x000fe200078e0207 */
[----:B------:R-:W-:-:S04]  /*0390*/  IADD3 R7, PT, PT, R7, 0x2, RZ ;  /* 0x0000000207077810 */ /* 0x000fc80007ffe0ff */
[----:B-1----:R-:W-:-:S04]  /*03a0*/  IADD3 R4, P1, PT, R2, UR6, RZ ;  /* 0x0000000602047c10 */ /* 0x002fc8000ff3e0ff */
[----:B------:R-:W-:-:S05]  /*03b0*/  LEA.HI.X.SX32 R5, R2, UR7, 0x1, P1 ;  /* 0x0000000702057c11 */ /* 0x000fca00088f0eff */
[----:B------:R1:W-:Y:S04]  /*03c0*/  STG.E.U8 desc[UR4][R4.64], RZ ;  /* 0x000000ff04007986 */ /* 0x0003e8000c101104 */
[----:B------:R1:W-:Y:S02]  /*03d0*/  STG.E.U8 desc[UR4][R4.64+0x1], RZ ;  /* 0x000001ff04007986 */ /* 0x0003e4000c101104 */
.L_x_5:
[----:B------:R-:W-:-:S05]  /*03e0*/  @P0 IMAD.IADD R6, R6, 0x1, R7 ;  /* 0x0000000106060824 */ /* 0x000fca00078e0207 */
[----:B01----:R-:W-:-:S04]  /*03f0*/  @P0 IADD3 R4, P1, PT, R6, R8, RZ ;  /* 0x0000000806040210 */ /* 0x003fc80007f3e0ff */
[----:B------:R-:W-:-:S05]  /*0400*/  @P0 LEA.HI.X.SX32 R5, R6, R9, 0x1, P1 ;  /* 0x0000000906050211 */ /* 0x000fca00008f0eff */
[----:B------:R2:W-:Y:S04]  /*0410*/  @P0 STG.E.U8 desc[UR4][R4.64], RZ ;  /* 0x000000ff04000986 */ /* 0x0005e8000c101104 */
.L_x_1:
[----:B------:R-:W3:Y:S01]  /*0420*/  LDC.64 R6, c[0x0][0x388] ;  /* 0x0000e200ff067b82 */ /* 0x000ee20000000a00 */
[----:B------:R-:W4:Y:S01]  /*0430*/  LDCU UR8, c[0x0][0x390] ;  /* 0x00007200ff0877ac */ /* 0x000f220008000800 */
[----:B------:R-:W3:Y:S06]  /*0440*/  LDCU.64 UR6, c[0x0][0x3b8] ;  /* 0x00007700ff0677ac */ /* 0x000eec0008000a00 */
[----:B012---:R-:W0:Y:S01]  /*0450*/  LDC.64 R4, c[0x0][0x398] ;  /* 0x0000e600ff047b82 */ /* 0x007e220000000a00 */
[----:B---3--:R-:W-:-:S05]  /*0460*/  IMAD.WIDE R6, R0, 0x4, R6 ;  /* 0x0000000400067825 */ /* 0x008fca00078e0206 */
[----:B------:R-:W0:Y:S02]  /*0470*/  LDG.E R2, desc[UR4][R6.64] ;  /* 0x0000000406027981 */ /* 0x000e24000c1e1900 */
[----:B0-----:R-:W-:-:S05]  /*0480*/  IMAD.WIDE R4, R2, 0x4, R4 ;  /* 0x0000000402047825 */ /* 0x001fca00078e0204 */
[----:B------:R-:W2:Y:S01]  /*0490*/  LDG.E R10, desc[UR4][R4.64] ;  /* 0x00000004040a7981 */ /* 0x000ea2000c1e1900 */
[----:B------:R-:W-:Y:S01]  /*04a0*/  BSSY.RECONVERGENT B0, `(.L_x_6) ;  /* 0x000001b000007945 */ /* 0x000fe20003800200 */
[----:B--2---:R-:W-:-:S13]  /*04b0*/  ISETP.GE.AND P0, PT, R10, 0x1, PT ;  /* 0x000000010a00780c */ /* 0x004fda0003f06270 */
[----:B----4-:R-:W-:Y:S05]  /*04c0*/  @!P0 BRA `(.L_x_7) ;  /* 0x0000000000608947 */ /* 0x010fea0003800000 */
[----:B------:R-:W0:Y:S01]  /*04d0*/  LDC.64 R6, c[0x0][0x3a0] ;  /* 0x0000e800ff067b82 */ /* 0x000e220000000a00 */
[----:B------:R-:W-:Y:S02]  /*04e0*/  IMAD.MOV.U32 R14, RZ, RZ, R10 ;  /* 0x000000ffff0e7224 */ /* 0x000fe400078e000a */
[----:B------:R-:W-:Y:S02]  /*04f0*/  IMAD R17, R0, R3, R0 ;  /* 0x0000000300117224 */ /* 0x000fe400078e0200 */
[----:B------:R-:W-:-:S03]  /*0500*/  IMAD.MOV.U32 R15, RZ, RZ, RZ ;  /* 0x000000ffff0f7224 */ /* 0x000fc600078e00ff */
[----:B------:R-:W1:Y:S04]  /*0510*/  LDC.64 R8, c[0x0][0x3a8] ;  /* 0x0000ea00ff087b82 */ /* 0x000e680000000a00 */
.L_x_10:
[----:B------:R-:W-:-:S04]  /*0520*/  IMAD.U32 R3, RZ, RZ, UR8 ;  /* 0x00000008ff037e24 */ /* 0x000fc8000f8e00ff */
[----:B0-----:R-:W-:-:S04]  /*0530*/  IMAD R11, R2, R3, R15 ;  /* 0x00000003020b7224 */ /* 0x001fc800078e020f */
[----:B0-----:R-:W-:-:S06]  /*0540*/  IMAD.WIDE R10, R11, 0x4, R6 ;  /* 0x000000040b0a7825 */ /* 0x001fcc00078e0206 */
[----:B------:R-:W1:Y:S02]  /*0550*/  LDG.E R11, desc[UR4][R10.64] ;  /* 0x000000040a0b7981 */ /* 0x000e64000c1e1900 */
[----:B-1----:R-:W-:-:S06]  /*0560*/  IMAD.WIDE R12, R11, 0x4, R8 ;  /* 0x000000040b0c7825 */ /* 0x002fcc00078e0208 */
[----:B------:R-:W2:Y:S01]  /*0570*/  LDG.E R12, desc[UR4][R12.64] ;  /* 0x000000040c0c7981 */ /* 0x000ea2000c1e1900 */
[----:B------:R-:W-:Y:S01]  /*0580*/  BSSY.RECONVERGENT B1, `(.L_x_8) ;  /* 0x000000a000017945 */ /* 0x000fe20003800200 */
[----:B------:R-:W-:Y:S01]  /*0590*/  VIADD R15, R15, 0x1 ;  /* 0x000000010f0f7836 */ /* 0x000fe20000000000 */
[----:B--2---:R-:W-:-:S13]  /*05a0*/  ISETP.GE.AND P0, PT, R12, RZ, PT ;  /* 0x000000ff0c00720c */ /* 0x004fda0003f06270 */
[----:B------:R-:W-:Y:S05]  /*05b0*/  @!P0 BRA `(.L_x_9) ;  /* 0x0000000000188947 */ /* 0x000fea0003800000 */
[----:B------:R-:W-:Y:S01]  /*05c0*/  IADD3 R11, PT, PT, R17, R12, RZ ;  /* 0x0000000c110b7210 */ /* 0x000fe20007ffe0ff */
[----:B------:R-:W-:-:S03]  /*05d0*/  IMAD.MOV.U32 R12, RZ, RZ, 0x1 ;  /* 0x00000001ff0c7424 */ /* 0x000fc600078e00ff */
[----:B------:R-:W-:-:S04]  /*05e0*/  IADD3 R10, P0, PT, R11, UR6, RZ ;  /* 0x000000060b0a7c10 */ /* 0x000fc8000ff1e0ff */
[----:B------:R-:W-:-:S05]  /*05f0*/  LEA.HI.X.SX32 R11, R11, UR7, 0x1, P0 ;  /* 0x000000070b0b7c11 */ /* 0x000fca00080f0eff */
[----:B------:R0:W-:Y:S04]  /*0600*/  STG.E.U8 desc[UR4][R10.64], R12 ;  /* 0x0000000c0a007986 */ /* 0x0001e8000c101104 */
[----:B------:R0:W5:Y:S02]  /*0610*/  LDG.E R14, desc[UR4][R4.64] ;  /* 0x00000004040e7981 */ /* 0x000164000c1e1900 */
.L_x_9:
[----:B------:R-:W-:Y:S05]  /*0620*/  BSYNC.RECONVERGENT B1 ;  /* 0x0000000000017941 */ /* 0x000fea0003800200 */
.L_x_8:
[----:B-----5:R-:W-:-:S13]  /*0630*/  ISETP.GE.AND P0, PT, R15, R14, PT ;  /* 0x0000000e0f00720c */ /* 0x020fda0003f06270 */
[----:B------:R-:W-:Y:S05]  /*0640*/  @!P0 BRA `(.L_x_10) ;  /* 0xfffffffc00b48947 */ /* 0x000fea000383ffff */
.L_x_7:
[----:B------:R-:W-:Y:S05]  /*0650*/  BSYNC.RECONVERGENT B0 ;  /* 0x0000000000007941 */ /* 0x000fea0003800200 */
.L_x_6:
[----:B------:R-:W-:-:S13]  /*0660*/  ISETP.GE.AND P0, PT, R3, RZ, PT ;  /* 0x000000ff0300720c */ /* 0x000fda0003f06270 */
[----:B------:R-:W-:Y:S05]  /*0670*/  @!P0 EXIT ;  /* 0x000000000000894d */ /* 0x000fea0003800000 */
[----:B------:R-:W-:Y:S01]  /*0680*/  BSSY.RECONVERGENT B0, `(.L_x_11) ;  /* 0x000000f000007945 */ /* 0x000fe20003800200 */
[----:B------:R-:W-:Y:S01]  /*0690*/  IMAD R0, R0, R3, R0 ;  /* 0x0000000300007224 */ /* 0x000fe200078e0200 */
[----:B------:R-:W1:Y:S01]  /*06a0*/  LDCU UR8, c[0x0][0x390] ;  /* 0x00007200ff0877ac */ /* 0x000e620008000800 */
[----:B------:R-:W-:Y:S01]  /*06b0*/  IMAD.MOV.U32 R7, RZ, RZ, RZ ;  /* 0x000000ffff077224 */ /* 0x000fe200078e00ff */
[----:B------:R-:W2:Y:S06]  /*06c0*/  LDCU.64 UR6, c[0x0][0x3b8] ;  /* 0x00007700ff0677ac */ /* 0x000eac0008000a00 */
.L_x_13:
[----:B------:R-:W-:-:S05]  /*06d0*/  IMAD.IADD R3, R0, 0x1, R7 ;  /* 0x0000000100037824 */ /* 0x000fca00078e0207 */
[----:B0-2---:R-:W-:-:S04]  /*06e0*/  IADD3 R4, P0, PT, R3, UR6, RZ ;  /* 0x0000000603047c10 */ /* 0x005fc8000ff1e0ff */
[----:B------:R-:W-:-:S05]  /*06f0*/  LEA.HI.X.SX32 R5, R3, UR7, 0x1, P0 ;  /* 0x0000000703057c11 */ /* 0x000fca00080f0eff */
[----:B------:R-:W2:Y:S02]  /*0700*/  LDG.E.U8 R4, desc[UR4][R4.64] ;  /* 0x0000000404047981 */ /* 0x000ea4000c1e1100 */
[----:B--2---:R-:W-:-:S13]  /*0710*/  ISETP.NE.AND P0, PT, R4, RZ, PT ;  /* 0x000000ff0400720c */ /* 0x004fda0003f05270 */
[----:B------:R-:W-:Y:S05]  /*0720*/  @!P0 BRA `(.L_x_12) ;  /* 0x0000000000108947 */ /* 0x000fea0003800000 */
[C---:B-1----:R-:W-:Y:S01]  /*0730*/  ISETP.NE.AND P0, PT, R7.reuse, UR8, PT ;  /* 0x0000000807007c0c */ /* 0x042fe2000bf05270 */
[----:B------:R-:W-:-:S12]  /*0740*/  VIADD R7, R7, 0x1 ;  /* 0x0000000107077836 */ /* 0x000fd80000000000 */
[----:B------:R-:W-:Y:S05]  /*0750*/  @P0 BRA `(.L_x_13) ;  /* 0xfffffffc00dc0947 */ /* 0x000fea000383ffff */
[----:B------:R-:W-:Y:S05]  /*0760*/  EXIT ;  /* 0x000000000000794d */ /* 0x000fea0003800000 */
.L_x_12:
[----:B-1----:R-:W-:Y:S05]  /*0770*/  BSYNC.RECONVERGENT B0 ;  /* 0x0000000000007941 */ /* 0x002fea0003800200 */
.L_x_11:
[----:B------:R-:W0:Y:S02]  /*0780*/  LDC.64 R4, c[0x0][0x3b0] ;  /* 0x0000ec00ff047b82 */ /* 0x000e240000000a00 */
[----:B0-----:R-:W-:-:S05]  /*0790*/  IMAD.WIDE R2, R2, 0x4, R4 ;  /* 0x0000000402027825 */ /* 0x001fca00078e0204 */
[----:B------:R-:W-:Y:S01]  /*07a0*/  STG.E desc[UR4][R2.64], R7 ;  /* 0x0000000702007986 */ /* 0x000fe2000c101904 */
[----:B------:R-:W-:Y:S05]  /*07b0*/  EXIT ;  /* 0x000000000000794d */ /* 0x000fea0003800000 */
.L_x_14:
        /* <DEDUP_REMOVED lines=12> */
.L_x_16:


//--------------------- .nv.shared.reserved.0     --------------------------
	.section	.nv.shared.reserved.0,"aw",@nobits
	.weak		__nv_reservedSMEM_offset_0_alias
	.size		__nv_reservedSMEM_offset_0_alias, 0, 64
	.other		__nv_reservedSMEM_offset_0_alias,@"STO_CUDA_RESERVED_SHARED STV_DEFAULT"
__nv_reservedSMEM_offset_0_alias:
	.zero		0
	.zero		64


//--------------------- .nv.global                --------------------------
	.section	.nv.global,"aw",@nobits
.nv.global:
	.type		_ZN34_INTERNAL_0900e21e_4_k_cu_c14f05b66thrust24THRUST_300001_SM_1000_NS3seqE,@object
	.size		_ZN34_INTERNAL_0900e21e_4_k_cu_c14f05b66thrust24THRUST_300001_SM_1000_NS3seqE,(_ZN34_INTERNAL_0900e21e_4_k_cu_c14f05b64cuda3std3__48in_placeE - _ZN34_INTERNAL_0900e21e_4_k_cu_c14f05b66thrust24THRUST_300001_SM_1000_NS3seqE)
_ZN34_INTERNAL_0900e21e_4_k_cu_c14f05b66thrust24THRUST_300001_SM_1000_NS3seqE:
	.zero		1
	.type		_ZN34_INTERNAL_0900e21e_4_k_cu_c14f05b64cuda3std3__48in_placeE,@object
	.size		_ZN34_INTERNAL_0900e21e_4_k_cu_c14f05b64cuda3std3__48in_placeE,(_ZN34_INTERNAL_0900e21e_4_k_cu_c14f05b64cuda3std6ranges3__45__cpo4sizeE - _ZN34_INTERNAL_0900e21e_4_k_cu_c14f05b64cuda3std3__48in_placeE)
_ZN34_INTERNAL_0900e21e_4_k_cu_c14f05b64cuda3std3__48in_placeE:
	.zero		1
	.type		_ZN34_INTERNAL_0900e21e_4_k_cu_c14f05b64cuda3std6ranges3__45__cpo4sizeE,@object
	.size		_ZN34_INTERNAL_0900e21e_4_k_cu_c14f05b64cuda3std6ranges3__45__cpo4sizeE,(_ZN34_INTERNAL_0900e21e_4_k_cu_c14f05b66thrust24THRUST_300001_SM_1000_NS12placeholders2_3E - _ZN34_INTERNAL_0900e21e_4_k_cu_c14f05b64cuda3std6ranges3__45__cpo4sizeE)
_ZN34_INTERNAL_0900e21e_4_k_cu_c14f05b64cuda3std6ranges3__45__cpo4sizeE:
	.zero		1
	.type		_ZN34_INTERNAL_0900e21e_4_k_cu_c14f05b66thrust24THRUST_300001_SM_1000_NS12placeholders2_3E,@object
	.size		_ZN34_INTERNAL_0900e21e_4_k_cu_c14f05b66thrust24THRUST_300001_SM_1000_NS12placeholders2_3E,(_ZN34_INTERNAL_0900e21e_4_k_cu_c14f05b64cuda3std3__45__cpo6cbeginE - _ZN34_INTERNAL_0900e21e_4_k_cu_c14f05b66thrust24THRUST_300001_SM_1000_NS12placeholders2_3E)
_ZN34_INTERNAL_0900e21e_4_k_cu_c14f05b66thrust24THRUST_300001_SM_1000_NS12placeholders2_3E:
	.zero		1
	.type		_ZN34_INTERNAL_0900e21e_4_k_cu_c14f05b64cuda3std3__45__cpo6cbeginE,@object
	.size		_ZN34_INTERNAL_0900e21e_4_k_cu_c14f05b64cuda3std3__45__cpo6cbeginE,(_ZN34_INTERNAL_0900e21e_4_k_cu_c14f05b64cuda3std6ranges3__45__cpo6cbeginE - _ZN34_INTERNAL_0900e21e_4_k_cu_c14f05b64cuda3std3__45__cpo6cbeginE)
_ZN34_INTERNAL_0900e21e_4_k_cu_c14f05b64cuda3std3__45__cpo6cbeginE:
	.zero		1
	.type		_ZN34_INTERNAL_0900e21e_4_k_cu_c14f05b64cuda3std6ranges3__45__cpo6cbeginE,@object
	.size		_ZN34_INTERNAL_0900e21e_4_k_cu_c14f05b64cuda3std6ranges3__45__cpo6cbeginE,(_ZN34_INTERNAL_0900e21e_4_k_cu_c14f05b66thrust24THRUST_300001_SM_1000_NS12placeholders2_7E - _ZN34_INTERNAL_0900e21e_4_k_cu_c14f05b64cuda3std6ranges3__45__cpo6cbeginE)
_ZN34_INTERNAL_0900e21e_4_k_cu_c14f05b64cuda3std6ranges3__45__cpo6cbeginE:
	.zero		1
	.type		_ZN34_INTERNAL_0900e21e_4_k_cu_c14f05b66thrust24THRUST_300001_SM_1000_NS12placeholders2_7E,@object
	.size		_ZN34_INTERNAL_0900e21e_4_k_cu_c14f05b66thrust24THRUST_300001_SM_1000_NS12placeholders2_7E,(_ZN34_INTERNAL_0900e21e_4_k_cu_c14f05b64cuda3std3__45__cpo7crbeginE - _ZN34_INTERNAL_0900e21e_4_k_cu_c14f05b66thrust24THRUST_300001_SM_1000_NS12placeholders2_7E)
_ZN34_INTERNAL_0900e21e_4_k_cu_c14f05b66thrust24THRUST_300001_SM_1000_NS12placeholders2_7E:
	.zero		1
	.type		_ZN34_INTERNAL_0900e21e_4_k_cu_c14f05b64cuda3std3__45__cpo7crbeginE,@object
	.size		_ZN34_INTERNAL_0900e21e_4_k_cu_c14f05b64cuda3std3__45__cpo7crbeginE,(_ZN34_INTERNAL_0900e21e_4_k_cu_c14f05b64cuda3std6ranges3__45__cpo4nextE - _ZN34_INTERNAL_0900e21e_4_k_cu_c14f05b64cuda3std3__45__cpo7crbeginE)
_ZN34_INTERNAL_0900e21e_4_k_cu_c14f05b64cuda3std3__45__cpo7crbeginE:
	.zero		1
	.type		_ZN34_INTERNAL_0900e21e_4_k_cu_c14f05b64cuda3std6ranges3__45__cpo4nextE,@object
	.size		_ZN34_INTERNAL_0900e21e_4_k_cu_c14f05b64cuda3std6ranges3__45__cpo4nextE,(_ZN34_INTERNAL_0900e21e_4_k_cu_c14f05b64cuda3std6ranges3__45__cpo4swapE - _ZN34_INTERNAL_0900e21e_4_k_cu_c14f05b64cuda3std6ranges3__45__cpo4nextE)
_ZN34_INTERNAL_0900e21e_4_k_cu_c14f05b64cuda3std6ranges3__45__cpo4nextE:
	.zero		1
	.type		_ZN34_INTERNAL_0900e21e_4_k_cu_c14f05b64cuda3std6ranges3__45__cpo4swapE,@object
	.size		_ZN34_INTERNAL_0900e21e_4_k_cu_c14f05b64cuda3std6ranges3__45__cpo4swapE,(_ZN34_INTERNAL_0900e21e_4_k_cu_c14f05b66thrust24THRUST_300001_SM_1000_NS8cuda_cub10par_nosyncE - _ZN34_INTERNAL_0900e21e_4_k_cu_c14f05b64cuda3std6ranges3__45__cpo4swapE)
_ZN34_INTERNAL_0900e21e_4_k_cu_c14f05b64cuda3std6ranges3__45__cpo4swapE:
	.zero		1
	.type		_ZN34_INTERNAL_0900e21e_4_k_cu_c14f05b66thrust24THRUST_300001_SM_1000_NS8cuda_cub10par_nosyncE,@object
	.size		_ZN34_INTERNAL_0900e21e_4_k_cu_c14f05b66thrust24THRUST_300001_SM_1000_NS8cuda_cub10par_nosyncE,(_ZN34_INTERNAL_0900e21e_4_k_cu_c14f05b66thrust24THRUST_300001_SM_1000_NS12placeholders2_9E - _ZN34_INTERNAL_0900e21e_4_k_cu_c14f05b66thrust24THRUST_300001_SM_1000_NS8cuda_cub10par_nosyncE)
_ZN34_INTERNAL_0900e21e_4_k_cu_c14f05b66thrust24THRUST_300001_SM_1000_NS8cuda_cub10par_nosyncE:
	.zero		1
	.type		_ZN34_INTERNAL_0900e21e_4_k_cu_c14f05b66thrust24THRUST_300001_SM_1000_NS12placeholders2_9E,@object
	.size		_ZN34_INTERNAL_0900e21e_4_k_cu_c14f05b66thrust24THRUST_300001_SM_1000_NS12placeholders2_9E,(_ZN34_INTERNAL_0900e21e_4_k_cu_c14f05b64cuda3std3__436_GLOBAL__N__0900e21e_4_k_cu_c14f05b66ignoreE - _ZN34_INTERNAL_0900e21e_4_k_cu_c14f05b66thrust24THRUST_300001_SM_1000_NS12placeholders2_9E)
_ZN34_INTERNAL_0900e21e_4_k_cu_c14f05b66thrust24THRUST_300001_SM_1000_NS12placeholders2_9E:
	.zero		1
	.type		_ZN34_INTERNAL_0900e21e_4_k_cu_c14f05b64cuda3std3__436_GLOBAL__N__0900e21e_4_k_cu_c14f05b66ignoreE,@object
	.size		_ZN34_INTERNAL_0900e21e_4_k_cu_c14f05b64cuda3std3__436_GLOBAL__N__0900e21e_4_k_cu_c14f05b66ignoreE,(_ZN34_INTERNAL_0900e21e_4_k_cu_c14f05b64cuda3std6ranges3__45__cpo4dataE - _ZN34_INTERNAL_0900e21e_4_k_cu_c14f05b64cuda3std3__436_GLOBAL__N__0900e21e_4_k_cu_c14f05b66ignoreE)
_ZN34_INTERNAL_0900e21e_4_k_cu_c14f05b64cuda3std3__436_GLOBAL__N__0900e21e_4_k_cu_c14f05b66ignoreE:
	.zero		1
	.type		_ZN34_INTERNAL_0900e21e_4_k_cu_c14f05b64cuda3std6ranges3__45__cpo4dataE,@object
	.size		_ZN34_INTERNAL_0900e21e_4_k_cu_c14f05b64cuda3std6ranges3__45__cpo4dataE,(_ZN34_INTERNAL_0900e21e_4_k_cu_c14f05b66thrust24THRUST_300001_SM_1000_NS12placeholders2_1E - _ZN34_INTERNAL_0900e21e_4_k_cu_c14f05b64cuda3std6ranges3__45__cpo4dataE)
_ZN34_INTERNAL_0900e21e_4_k_cu_c14f05b64cuda3std6ranges3__45__cpo4dataE:
	.zero		1
	.type		_ZN34_INTERNAL_0900e21e_4_k_cu_c14f05b66thrust24THRUST_300001_SM_1000_NS12placeholders2_1E,@object
	.size		_ZN34_INTERNAL_0900e21e_4_k_cu_c14f05b66thrust24THRUST_300001_SM_1000_NS12placeholders2_1E,(_ZN34_INTERNAL_0900e21e_4_k_cu_c14f05b64cuda3std3__45__cpo5beginE - _ZN34_INTERNAL_0900e21e_4_k_cu_c14f05b66thrust24THRUST_300001_SM_1000_NS12placeholders2_1E)
_ZN34_INTERNAL_0900e21e_4_k_cu_c14f05b66thrust24THRUST_300001_SM_1000_NS12placeholders2_1E:
	.zero		1
	.type		_ZN34_INTERNAL_0900e21e_4_k_cu_c14f05b64cuda3std3__45__cpo5beginE,@object
	.size		_ZN34_INTERNAL_0900e21e_4_k_cu_c14f05b64cuda3std3__45__cpo5beginE,(_ZN34_INTERNAL_0900e21e_4_k_cu_c14f05b64cuda3std6ranges3__45__cpo5beginE - _ZN34_INTERNAL_0900e21e_4_k_cu_c14f05b64cuda3std3__45__cpo5beginE)
_ZN34_INTERNAL_0900e21e_4_k_cu_c14f05b64cuda3std3__45__cpo5beginE:
	.zero		1
	.type		_ZN34_INTERNAL_0900e21e_4_k_cu_c14f05b64cuda3std6ranges3__45__cpo5beginE,@object
	.size		_ZN34_INTERNAL_0900e21e_4_k_cu_c14f05b64cuda3std6ranges3__45__cpo5beginE,(_ZN34_INTERNAL_0900e21e_4_k_cu_c14f05b66thrust24THRUST_300001_SM_1000_NS12placeholders2_5E - _ZN34_INTERNAL_0900e21e_4_k_cu_c14f05b64cuda3std6ranges3__45__cpo5beginE)
_ZN34_INTERNAL_0900e21e_4_k_cu_c14f05b64cuda3std6ranges3__45__cpo5beginE:
	.zero		1
	.type		_ZN34_INTERNAL_0900e21e_4_k_cu_c14f05b66thrust24THRUST_300001_SM_1000_NS12placeholders2_5E,@object
	.size		_ZN34_INTERNAL_0900e21e_4_k_cu_c14f05b66thrust24THRUST_300001_SM_1000_NS12placeholders2_5E,(_ZN34_INTERNAL_0900e21e_4_k_cu_c14f05b64cuda3std3__45__cpo6rbeginE - _ZN34_INTERNAL_0900e21e_4_k_cu_c14f05b66thrust24THRUST_300001_SM_1000_NS12placeholders2_5E)
_ZN34_INTERNAL_0900e21e_4_k_cu_c14f05b66thrust24THRUST_300001_SM_1000_NS12placeholders2_5E:
	.zero		1
	.type		_ZN34_INTERNAL_0900e21e_4_k_cu_c14f05b64cuda3std3__45__cpo6rbeginE,@object
	.size		_ZN34_INTERNAL_0900e21e_4_k_cu_c14f05b64cuda3std3__45__cpo6rbeginE,(_ZN34_INTERNAL_0900e21e_4_k_cu_c14f05b64cuda3std6ranges3__45__cpo7advanceE - _ZN34_INTERNAL_0900e21e_4_k_cu_c14f05b64cuda3std3__45__cpo6rbeginE)
_ZN34_INTERNAL_0900e21e_4_k_cu_c14f05b64cuda3std3__45__cpo6rbeginE:
	.zero		1
	.type		_ZN34_INTERNAL_0900e21e_4_k_cu_c14f05b64cuda3std6ranges3__45__cpo7advanceE,@object
	.size		_ZN34_INTERNAL_0900e21e_4_k_cu_c14f05b64cuda3std6ranges3__45__cpo7advanceE,(_ZN34_INTERNAL_0900e21e_4_k_cu_c14f05b64cuda3std3__47nulloptE - _ZN34_INTERNAL_0900e21e_4_k_cu_c14f05b64cuda3std6ranges3__45__cpo7advanceE)
_ZN34_INTERNAL_0900e21e_4_k_cu_c14f05b64cuda3std6ranges3__45__cpo7advanceE:
	.zero		1
	.type		_ZN34_INTERNAL_0900e21e_4_k_cu_c14f05b64cuda3std3__47nulloptE,@object
	.size		_ZN34_INTERNAL_0900e21e_4_k_cu_c14f05b64cuda3std3__47nulloptE,(_ZN34_INTERNAL_0900e21e_4_k_cu_c14f05b64cuda3std6ranges3__45__cpo8distanceE - _ZN34_INTERNAL_0900e21e_4_k_cu_c14f05b64cuda3std3__47nulloptE)
_ZN34_INTERNAL_0900e21e_4_k_cu_c14f05b64cuda3std3__47nulloptE:
	.zero		1
	.type		_ZN34_INTERNAL_0900e21e_4_k_cu_c14f05b64cuda3std6ranges3__45__cpo8distanceE,@object
	.size		_ZN34_INTERNAL_0900e21e_4_k_cu_c14f05b64cuda3std6ranges3__45__cpo8distanceE,(_ZN34_INTERNAL_0900e21e_4_k_cu_c14f05b66thrust24THRUST_300001_SM_1000_NS12placeholders3_10E - _ZN34_INTERNAL_0900e21e_4_k_cu_c14f05b64cuda3std6ranges3__45__cpo8distanceE)
_ZN34_INTERNAL_0900e21e_4_k_cu_c14f05b64cuda3std6ranges3__45__cpo8distanceE:
	.zero		1
	.type		_ZN34_INTERNAL_0900e21e_4_k_cu_c14f05b66thrust24THRUST_300001_SM_1000_NS12placeholders3_10E,@object
	.size		_ZN34_INTERNAL_0900e21e_4_k_cu_c14f05b66thrust24THRUST_300001_SM_1000_NS12placeholders3_10E,(_ZN34_INTERNAL_0900e21e_4_k_cu_c14f05b64cuda3std3__419piecewise_constructE - _ZN34_INTERNAL_0900e21e_4_k_cu_c14f05b66thrust24THRUST_300001_SM_1000_NS12placeholders3_10E)
_ZN34_INTERNAL_0900e21e_4_k_cu_c14f05b66thrust24THRUST_300001_SM_1000_NS12placeholders3_10E:
	.zero		1
	.type		_ZN34_INTERNAL_0900e21e_4_k_cu_c14f05b64cuda3std3__419piecewise_constructE,@object
	.size		_ZN34_INTERNAL_0900e21e_4_k_cu_c14f05b64cuda3std3__419piecewise_constructE,(_ZN34_INTERNAL_0900e21e_4_k_cu_c14f05b64cuda3std6ranges3__45__cpo5cdataE - _ZN34_INTERNAL_0900e21e_4_k_cu_c14f05b64cuda3std3__419piecewise_constructE)
_ZN34_INTERNAL_0900e21e_4_k_cu_c14f05b64cuda3std3__419piecewise_constructE:
	.zero		1
	.type		_ZN34_INTERNAL_0900e21e_4_k_cu_c14f05b64cuda3std6ranges3__45__cpo5cdataE,@object
	.size		_ZN34_INTERNAL_0900e21e_4_k_cu_c14f05b64cuda3std6ranges3__45__cpo5cdataE,(_ZN34_INTERNAL_0900e21e_4_k_cu_c14f05b66thrust24THRUST_300001_SM_1000_NS12placeholders2_2E - _ZN34_INTERNAL_0900e21e_4_k_cu_c14f05b64cuda3std6ranges3__45__cpo5cdataE)
_ZN34_INTERNAL_0900e21e_4_k_cu_c14f05b64cuda3std6ranges3__45__cpo5cdataE:
	.zero		1
	.type		_ZN34_INTERNAL_0900e21e_4_k_cu_c14f05b66thrust24THRUST_300001_SM_1000_NS12placeholders2_2E,@object
	.size		_ZN34_INTERNAL_0900e21e_4_k_cu_c14f05b66thrust24THRUST_300001_SM_1000_NS12placeholders2_2E,(_ZN34_INTERNAL_0900e21e_4_k_cu_c14f05b64cuda3std3__45__cpo3endE - _ZN34_INTERNAL_0900e21e_4_k_cu_c14f05b66thrust24THRUST_300001_SM_1000_NS12placeholders2_2E)
_ZN34_INTERNAL_0900e21e_4_k_cu_c14f05b66thrust24THRUST_300001_SM_1000_NS12placeholders2_2E:
	.zero		1
	.type		_ZN34_INTERNAL_0900e21e_4_k_cu_c14f05b64cuda3std3__45__cpo3endE,@object
	.size		_ZN34_INTERNAL_0900e21e_4_k_cu_c14f05b64cuda3std3__45__cpo3endE,(_ZN34_INTERNAL_0900e21e_4_k_cu_c14f05b64cuda3std6ranges3__45__cpo3endE - _ZN34_INTERNAL_0900e21e_4_k_cu_c14f05b64cuda3std3__45__cpo3endE)
_ZN34_INTERNAL_0900e21e_4_k_cu_c14f05b64cuda3std3__45__cpo3endE:
	.zero		1
	.type		_ZN34_INTERNAL_0900e21e_4_k_cu_c14f05b64cuda3std6ranges3__45__cpo3endE,@object
	.size		_ZN34_INTERNAL_0900e21e_4_k_cu_c14f05b64cuda3std6ranges3__45__cpo3endE,(_ZN34_INTERNAL_0900e21e_4_k_cu_c14f05b66thrust24THRUST_300001_SM_1000_NS12placeholders2_6E - _ZN34_INTERNAL_0900e21e_4_k_cu_c14f05b64cuda3std6ranges3__45__cpo3endE)
_ZN34_INTERNAL_0900e21e_4_k_cu_c14f05b64cuda3std6ranges3__45__cpo3endE:
	.zero		1
	.type		_ZN34_INTERNAL_0900e21e_4_k_cu_c14f05b66thrust24THRUST_300001_SM_1000_NS12placeholders2_6E,@object
	.size		_ZN34_INTERNAL_0900e21e_4_k_cu_c14f05b66thrust24THRUST_300001_SM_1000_NS12placeholders2_6E,(_ZN34_INTERNAL_0900e21e_4_k_cu_c14f05b64cuda3std3__45__cpo4rendE - _ZN34_INTERNAL_0900e21e_4_k_cu_c14f05b66thrust24THRUST_300001_SM_1000_NS12placeholders2_6E)
_ZN34_INTERNAL_0900e21e_4_k_cu_c14f05b66thrust24THRUST_300001_SM_1000_NS12placeholders2_6E:
	.zero		1
	.type		_ZN34_INTERNAL_0900e21e_4_k_cu_c14f05b64cuda3std3__45__cpo4rendE,@object
	.size		_ZN34_INTERNAL_0900e21e_4_k_cu_c14f05b64cuda3std3__45__cpo4rendE,(_ZN34_INTERNAL_0900e21e_4_k_cu_c14f05b64cuda3std6ranges3__45__cpo9iter_swapE - _ZN34_INTERNAL_0900e21e_4_k_cu_c14f05b64cuda3std3__45__cpo4rendE)
_ZN34_INTERNAL_0900e21e_4_k_cu_c14f05b64cuda3std3__45__cpo4rendE:
	.zero		1
	.type		_ZN34_INTERNAL_0900e21e_4_k_cu_c14f05b64cuda3std6ranges3__45__cpo9iter_swapE,@object
	.size		_ZN34_INTERNAL_0900e21e_4_k_cu_c14f05b64cuda3std6ranges3__45__cpo9iter_swapE,(_ZN34_INTERNAL_0900e21e_4_k_cu_c14f05b64cuda3std3__48unexpectE - _ZN34_INTERNAL_0900e21e_4_k_cu_c14f05b64cuda3std6ranges3__45__cpo9iter_swapE)
_ZN34_INTERNAL_0900e21e_4_k_cu_c14f05b64cuda3std6ranges3__45__cpo9iter_swapE:
	.zero		1
	.type		_ZN34_INTERNAL_0900e21e_4_k_cu_c14f05b64cuda3std3__48unexpectE,@object
	.size		_ZN34_INTERNAL_0900e21e_4_k_cu_c14f05b64cuda3std3__48unexpectE,(_ZN34_INTERNAL_0900e21e_4_k_cu_c14f05b66thrust24THRUST_300001_SM_1000_NS8cuda_cub3parE - _ZN34_INTERNAL_0900e21e_4_k_cu_c14f05b64cuda3std3__48unexpectE)
_ZN34_INTERNAL_0900e21e_4_k_cu_c14f05b64cuda3std3__48unexpectE:
	.zero		1
	.type		_ZN34_INTERNAL_0900e21e_4_k_cu_c14f05b66thrust24THRUST_300001_SM_1000_NS8cuda_cub3parE,@object
	.size		_ZN34_INTERNAL_0900e21e_4_k_cu_c14f05b66thrust24THRUST_300001_SM_1000_NS8cuda_cub3parE,(_ZN34_INTERNAL_0900e21e_4_k_cu_c14f05b66thrust24THRUST_300001_SM_1000_NS12placeholders2_4E - _ZN34_INTERNAL_0900e21e_4_k_cu_c14f05b66thrust24THRUST_300001_SM_1000_NS8cuda_cub3parE)
_ZN34_INTERNAL_0900e21e_4_k_cu_c14f05b66thrust24THRUST_300001_SM_1000_NS8cuda_cub3parE:
	.zero		1
	.type		_ZN34_INTERNAL_0900e21e_4_k_cu_c14f05b66thrust24THRUST_300001_SM_1000_NS12placeholders2_4E,@object
	.size		_ZN34_INTERNAL_0900e21e_4_k_cu_c14f05b66thrust24THRUST_300001_SM_1000_NS12placeholders2_4E,(_ZN34_INTERNAL_0900e21e_4_k_cu_c14f05b64cuda3std3__45__cpo4cendE - _ZN34_INTERNAL_0900e21e_4_k_cu_c14f05b66thrust24THRUST_300001_SM_1000_NS12placeholders2_4E)
_ZN34_INTERNAL_0900e21e_4_k_cu_c14f05b66thrust24THRUST_300001_SM_1000_NS12placeholders2_4E:
	.zero		1
	.type		_ZN34_INTERNAL_0900e21e_4_k_cu_c14f05b64cuda3std3__45__cpo4cendE,@object
	.size		_ZN34_INTERNAL_0900e21e_4_k_cu_c14f05b64cuda3std3__45__cpo4cendE,(_ZN34_INTERNAL_0900e21e_4_k_cu_c14f05b64cuda3std6ranges3__45__cpo4cendE - _ZN34_INTERNAL_0900e21e_4_k_cu_c14f05b64cuda3std3__45__cpo4cendE)
_ZN34_INTERNAL_0900e21e_4_k_cu_c14f05b64cuda3std3__45__cpo4cendE:
	.zero		1
	.type		_ZN34_INTERNAL_0900e21e_4_k_cu_c14f05b64cuda3std6ranges3__45__cpo4cendE,@object
	.size		_ZN34_INTERNAL_0900e21e_4_k_cu_c14f05b64cuda3std6ranges3__45__cpo4cendE,(_ZN34_INTERNAL_0900e21e_4_k_cu_c14f05b64cuda3std3__420unreachable_sentinelE - _ZN34_INTERNAL_0900e21e_4_k_cu_c14f05b64cuda3std6ranges3__45__cpo4cendE)
_ZN34_INTERNAL_0900e21e_4_k_cu_c14f05b64cuda3std6ranges3__45__cpo4cendE:
	.zero		1
	.type		_ZN34_INTERNAL_0900e21e_4_k_cu_c14f05b64cuda3std3__420unreachable_sentinelE,@object
	.size		_ZN34_INTERNAL_0900e21e_4_k_cu_c14f05b64cuda3std3__420unreachable_sentinelE,(_ZN34_INTERNAL_0900e21e_4_k_cu_c14f05b64cuda3std6ranges3__45__cpo5ssizeE - _ZN34_INTERNAL_0900e21e_4_k_cu_c14f05b64cuda3std3__420unreachable_sentinelE)
_ZN34_INTERNAL_0900e21e_4_k_cu_c14f05b64cuda3std3__420unreachable_sentinelE:
	.zero		1
	.type		_ZN34_INTERNAL_0900e21e_4_k_cu_c14f05b64cuda3std6ranges3__45__cpo5ssizeE,@object
	.size		_ZN34_INTERNAL_0900e21e_4_k_cu_c14f05b64cuda3std6ranges3__45__cpo5ssizeE,(_ZN34_INTERNAL_0900e21e_4_k_cu_c14f05b66thrust24THRUST_300001_SM_1000_NS12placeholders2_8E - _ZN34_INTERNAL_0900e21e_4_k_cu_c14f05b64cuda3std6ranges3__45__cpo5ssizeE)
_ZN34_INTERNAL_0900e21e_4_k_cu_c14f05b64cuda3std6ranges3__45__cpo5ssizeE:
	.zero		1
	.type		_ZN34_INTERNAL_0900e21e_4_k_cu_c14f05b66thrust24THRUST_300001_SM_1000_NS12placeholders2_8E,@object
	.size		_ZN34_INTERNAL_0900e21e_4_k_cu_c14f05b66thrust24THRUST_300001_SM_1000_NS12placeholders2_8E,(_ZN34_INTERNAL_0900e21e_4_k_cu_c14f05b64cuda3std3__45__cpo5crendE - _ZN34_INTERNAL_0900e21e_4_k_cu_c14f05b66thrust24THRUST_300001_SM_1000_NS12placeholders2_8E)
_ZN34_INTERNAL_0900e21e_4_k_cu_c14f05b66thrust24THRUST_300001_SM_1000_NS12placeholders2_8E:
	.zero		1
	.type		_ZN34_INTERNAL_0900e21e_4_k_cu_c14f05b64cuda3std3__45__cpo5crendE,@object
	.size		_ZN34_INTERNAL_0900e21e_4_k_cu_c14f05b64cuda3std3__45__cpo5crendE,(_ZN34_INTERNAL_0900e21e_4_k_cu_c14f05b64cuda3std6ranges3__45__cpo4prevE - _ZN34_INTERNAL_0900e21e_4_k_cu_c14f05b64cuda3std3__45__cpo5crendE)
_ZN34_INTERNAL_0900e21e_4_k_cu_c14f05b64cuda3std3__45__cpo5crendE:
	.zero		1
	.type		_ZN34_INTERNAL_0900e21e_4_k_cu_c14f05b64cuda3std6ranges3__45__cpo4prevE,@object
	.size		_ZN34_INTERNAL_0900e21e_4_k_cu_c14f05b64cuda3std6ranges3__45__cpo4prevE,(_ZN34_INTERNAL_0900e21e_4_k_cu_c14f05b64cuda3std6ranges3__45__cpo9iter_moveE - _ZN34_INTERNAL_0900e21e_4_k_cu_c14f05b64cuda3std6ranges3__45__cpo4prevE)
_ZN34_INTERNAL_0900e21e_4_k_cu_c14f05b64cuda3std6ranges3__45__cpo4prevE:
	.zero		1
	.type		_ZN34_INTERNAL_0900e21e_4_k_cu_c14f05b64cuda3std6ranges3__45__cpo9iter_moveE,@object
	.size		_ZN34_INTERNAL_0900e21e_4_k_cu_c14f05b64cuda3std6ranges3__45__cpo9iter_moveE,(_ZN34_INTERNAL_0900e21e_4_k_cu_c14f05b66thrust24THRUST_300001_SM_1000_NS6system6detail10sequential3seqE - _ZN34_INTERNAL_0900e21e_4_k_cu_c14f05b64cuda3std6ranges3__45__cpo9iter_moveE)
_ZN34_INTERNAL_0900e21e_4_k_cu_c14f05b64cuda3std6ranges3__45__cpo9iter_moveE:
	.zero		1
	.type		_ZN34_INTERNAL_0900e21e_4_k_cu_c14f05b66thrust24THRUST_300001_SM_1000_NS6system6detail10sequential3seqE,@object
	.size		_ZN34_INTERNAL_0900e21e_4_k_cu_c14f05b66thrust24THRUST_300001_SM_1000_NS6system6detail10sequential3seqE,(.L_31 - _ZN34_INTERNAL_0900e21e_4_k_cu_c14f05b66thrust24THRUST_300001_SM_1000_NS6system6detail10sequential3seqE)
_ZN34_INTERNAL_0900e21e_4_k_cu_c14f05b66thrust24THRUST_300001_SM_1000_NS6system6detail10sequential3seqE:
	.zero		1
.L_31:


//--------------------- .nv.constant0._ZN3cub18CUB_300001_SM_10006detail11EmptyKernelIvEEvv --------------------------
	.section	.nv.constant0._ZN3cub18CUB_300001_SM_10006detail11EmptyKernelIvEEvv,"a",@progbits
	.sectionflags	@""
	.align	4
.nv.constant0._ZN3cub18CUB_300001_SM_10006detail11EmptyKernelIvEEvv:
	.zero		896


//--------------------- .nv.constant0._Z20assign_colors_kerneliPiiS_S_S_S_Pb --------------------------
	.section	.nv.constant0._Z20assign_colors_kerneliPiiS_S_S_S_Pb,"a",@progbits
	.sectionflags	@""
	.align	4
.nv.constant0._Z20assign_colors_kerneliPiiS_S_S_S_Pb:
	.zero		960


//--------------------- SYMBOLS --------------------------

	.type		.nv.reservedSmem.offset0,@object
	.size		.nv.reservedSmem.offset0,0x4
